//
// Generated by NVIDIA NVVM Compiler
//
// Compiler Build ID: CL-36424714
// Cuda compilation tools, release 13.0, V13.0.88
// Based on NVVM 20.0.0
//

.version 9.0
.target sm_100
.address_size 64

	// .globl	_Z17WMMAF16TensorCoreP6__halfS0_Pfi

.visible .entry _Z17WMMAF16TensorCoreP6__halfS0_Pfi(
	.param .u64 .ptr .align 1 _Z17WMMAF16TensorCoreP6__halfS0_Pfi_param_0,
	.param .u64 .ptr .align 1 _Z17WMMAF16TensorCoreP6__halfS0_Pfi_param_1,
	.param .u64 .ptr .align 1 _Z17WMMAF16TensorCoreP6__halfS0_Pfi_param_2,
	.param .u32 _Z17WMMAF16TensorCoreP6__halfS0_Pfi_param_3
)
{
	.reg .pred 	%p<15>;
	.reg .b32 	%r<127>;
	.reg .b32 	%f<221>;
	.reg .b64 	%rd<21>;

	ld.param.u64 	%rd6, [_Z17WMMAF16TensorCoreP6__halfS0_Pfi_param_0];
	ld.param.u64 	%rd4, [_Z17WMMAF16TensorCoreP6__halfS0_Pfi_param_1];
	ld.param.u32 	%r22, [_Z17WMMAF16TensorCoreP6__halfS0_Pfi_param_3];
	cvta.to.global.u64 	%rd1, %rd6;
	mov.u32 	%r23, %ctaid.x;
	mov.u32 	%r24, %ntid.x;
	mov.u32 	%r25, %tid.x;
	mad.lo.s32 	%r1, %r23, %r24, %r25;
	mov.u32 	%r26, %ctaid.y;
	mov.u32 	%r27, %ntid.y;
	mov.u32 	%r28, %tid.y;
	mad.lo.s32 	%r2, %r26, %r27, %r28;
	shr.u32 	%r29, %r1, 1;
	and.b32  	%r3, %r29, 2147483632;
	shl.b32 	%r4, %r2, 4;
	setp.lt.s32 	%p2, %r22, 1;
	mov.f32 	%f156, 0f00000000;
	mov.f32 	%f155, %f156;
	mov.f32 	%f154, %f156;
	mov.f32 	%f153, %f156;
	mov.f32 	%f152, %f156;
	mov.f32 	%f151, %f156;
	mov.f32 	%f150, %f156;
	mov.f32 	%f149, %f156;
	@%p2 bra 	$L__BB0_17;
	cvta.to.global.u64 	%rd7, %rd4;
	max.u32 	%r32, %r3, %r4;
	setp.lt.u32 	%p1, %r32, %r22;
	mul.lo.s32 	%r5, %r22, %r3;
	mad.lo.s32 	%r33, %r22, %r4, %r4;
	mul.wide.u32 	%rd8, %r33, 2;
	add.s64 	%rd2, %rd7, %rd8;
	add.s32 	%r34, %r22, -1;
	shr.u32 	%r35, %r34, 4;
	add.s32 	%r6, %r35, 1;
	and.b32  	%r7, %r6, 3;
	setp.lt.u32 	%p3, %r22, 49;
	mov.b32 	%r124, 0;
	mov.f32 	%f149, 0f00000000;
	mov.f32 	%f150, %f149;
	mov.f32 	%f151, %f149;
	mov.f32 	%f152, %f149;
	mov.f32 	%f153, %f149;
	mov.f32 	%f154, %f149;
	mov.f32 	%f155, %f149;
	mov.f32 	%f156, %f149;
	@%p3 bra 	$L__BB0_12;
	and.b32  	%r37, %r6, 536870908;
	neg.s32 	%r121, %r37;
	mov.b32 	%r124, 0;
	mov.f32 	%f149, 0f00000000;
	not.pred 	%p4, %p1;
	mov.u32 	%r122, %r5;
$L__BB0_3:
	@%p4 bra 	$L__BB0_5;
	mul.wide.u32 	%rd9, %r122, 2;
	add.s64 	%rd10, %rd1, %rd9;
	wmma.load.a.sync.aligned.row.m16n16k16.global.f16 	{%r38, %r39, %r40, %r41, %r42, %r43, %r44, %r45}, [%rd10], %r22;
	wmma.load.b.sync.aligned.col.m16n16k16.global.f16 	{%r46, %r47, %r48, %r49, %r50, %r51, %r52, %r53}, [%rd2], %r22;
	wmma.mma.sync.aligned.row.col.m16n16k16.f32.f32 {%f156, %f155, %f154, %f153, %f152, %f151, %f150, %f149}, {%r38, %r39, %r40, %r41, %r42, %r43, %r44, %r45}, {%r46, %r47, %r48, %r49, %r50, %r51, %r52, %r53}, {%f156, %f155, %f154, %f153, %f152, %f151, %f150, %f149};
$L__BB0_5:
	mul.wide.u32 	%rd11, %r122, 2;
	add.s64 	%rd3, %rd1, %rd11;
	@%p4 bra 	$L__BB0_7;
	add.s64 	%rd12, %rd3, 32;
	wmma.load.a.sync.aligned.row.m16n16k16.global.f16 	{%r54, %r55, %r56, %r57, %r58, %r59, %r60, %r61}, [%rd12], %r22;
	wmma.load.b.sync.aligned.col.m16n16k16.global.f16 	{%r62, %r63, %r64, %r65, %r66, %r67, %r68, %r69}, [%rd2], %r22;
	wmma.mma.sync.aligned.row.col.m16n16k16.f32.f32 {%f156, %f155, %f154, %f153, %f152, %f151, %f150, %f149}, {%r54, %r55, %r56, %r57, %r58, %r59, %r60, %r61}, {%r62, %r63, %r64, %r65, %r66, %r67, %r68, %r69}, {%f156, %f155, %f154, %f153, %f152, %f151, %f150, %f149};
$L__BB0_7:
	@%p4 bra 	$L__BB0_9;
	add.s64 	%rd13, %rd3, 64;
	wmma.load.a.sync.aligned.row.m16n16k16.global.f16 	{%r70, %r71, %r72, %r73, %r74, %r75, %r76, %r77}, [%rd13], %r22;
	wmma.load.b.sync.aligned.col.m16n16k16.global.f16 	{%r78, %r79, %r80, %r81, %r82, %r83, %r84, %r85}, [%rd2], %r22;
	wmma.mma.sync.aligned.row.col.m16n16k16.f32.f32 {%f156, %f155, %f154, %f153, %f152, %f151, %f150, %f149}, {%r70, %r71, %r72, %r73, %r74, %r75, %r76, %r77}, {%r78, %r79, %r80, %r81, %r82, %r83, %r84, %r85}, {%f156, %f155, %f154, %f153, %f152, %f151, %f150, %f149};
$L__BB0_9:
	@%p4 bra 	$L__BB0_11;
	add.s64 	%rd14, %rd3, 96;
	wmma.load.a.sync.aligned.row.m16n16k16.global.f16 	{%r86, %r87, %r88, %r89, %r90, %r91, %r92, %r93}, [%rd14], %r22;
	wmma.load.b.sync.aligned.col.m16n16k16.global.f16 	{%r94, %r95, %r96, %r97, %r98, %r99, %r100, %r101}, [%rd2], %r22;
	wmma.mma.sync.aligned.row.col.m16n16k16.f32.f32 {%f156, %f155, %f154, %f153, %f152, %f151, %f150, %f149}, {%r86, %r87, %r88, %r89, %r90, %r91, %r92, %r93}, {%r94, %r95, %r96, %r97, %r98, %r99, %r100, %r101}, {%f156, %f155, %f154, %f153, %f152, %f151, %f150, %f149};
$L__BB0_11:
	add.s32 	%r124, %r124, 64;
	add.s32 	%r122, %r122, 64;
	add.s32 	%r121, %r121, 4;
	setp.ne.s32 	%p8, %r121, 0;
	@%p8 bra 	$L__BB0_3;
$L__BB0_12:
	setp.eq.s32 	%p9, %r7, 0;
	@%p9 bra 	$L__BB0_17;
	add.s32 	%r126, %r124, %r5;
	neg.s32 	%r125, %r7;
	not.pred 	%p10, %p1;
$L__BB0_14:
	.pragma "nounroll";
	@%p10 bra 	$L__BB0_16;
	mul.wide.u32 	%rd15, %r126, 2;
	add.s64 	%rd16, %rd1, %rd15;
	wmma.load.a.sync.aligned.row.m16n16k16.global.f16 	{%r102, %r103, %r104, %r105, %r106, %r107, %r108, %r109}, [%rd16], %r22;
	wmma.load.b.sync.aligned.col.m16n16k16.global.f16 	{%r110, %r111, %r112, %r113, %r114, %r115, %r116, %r117}, [%rd2], %r22;
	wmma.mma.sync.aligned.row.col.m16n16k16.f32.f32 {%f156, %f155, %f154, %f153, %f152, %f151, %f150, %f149}, {%r102, %r103, %r104, %r105, %r106, %r107, %r108, %r109}, {%r110, %r111, %r112, %r113, %r114, %r115, %r116, %r117}, {%f156, %f155, %f154, %f153, %f152, %f151, %f150, %f149};
$L__BB0_16:
	add.s32 	%r126, %r126, 16;
	add.s32 	%r125, %r125, 1;
	setp.ne.s32 	%p11, %r125, 0;
	@%p11 bra 	$L__BB0_14;
$L__BB0_17:
	setp.gt.u32 	%p12, %r1, 2047;
	setp.gt.u32 	%p13, %r2, 63;
	or.pred  	%p14, %p12, %p13;
	@%p14 bra 	$L__BB0_19;
	ld.param.u64 	%rd20, [_Z17WMMAF16TensorCoreP6__halfS0_Pfi_param_2];
	shl.b32 	%r118, %r3, 10;
	add.s32 	%r119, %r4, %r118;
	cvta.to.global.u64 	%rd17, %rd20;
	mul.wide.u32 	%rd18, %r119, 4;
	add.s64 	%rd19, %rd17, %rd18;
	mov.b32 	%r120, 1024;
	wmma.load.c.sync.aligned.row.m16n16k16.global.f32 	{%f125, %f126, %f127, %f128, %f129, %f130, %f131, %f132}, [%rd19], %r120;
	add.f32 	%f133, %f156, %f125;
	add.f32 	%f134, %f155, %f126;
	add.f32 	%f135, %f154, %f127;
	add.f32 	%f136, %f153, %f128;
	add.f32 	%f137, %f152, %f129;
	add.f32 	%f138, %f151, %f130;
	add.f32 	%f139, %f150, %f131;
	add.f32 	%f140, %f149, %f132;
	wmma.store.d.sync.aligned.row.m16n16k16.global.f32 	[%rd19], {%f133, %f134, %f135, %f136, %f137, %f138, %f139, %f140}, %r120;
$L__BB0_19:
	ret;

}


// ===== COMPILED SASS (sm_100) =====

	.target	sm_100

	.elftype	@"ET_EXEC"


//--------------------- .note.nv.tkinfo           --------------------------
	.section	.note.nv.tkinfo,"",@"SHT_NOTE"
	.sectionflags	@"SHF_NOTE_NV_TKINFO"
	.tkinfo
        /*0018*/ 	.word	0x00000002
        /*0030*/ 	.string	""
        /*0030*/ 	.string	"ptxas"
        /*0030*/ 	.string	"Cuda compilation tools, release 13.0, V13.0.88"
        /*0030*/ 	.string	"Build cuda_13.0.r13.0/compiler.36424714_0"
        /*0030*/ 	.string	"-arch sm_100 -m 64 "



//--------------------- .note.nv.cuinfo           --------------------------
	.section	.note.nv.cuinfo,"",@"SHT_NOTE"
	.sectionflags	@"SHF_NOTE_NV_CUINFO"
        /*0018*/ 	.short	0x0002
        /*001a*/ 	.short	0x0064
        /*001c*/ 	.short	0x0082
	.zero		2


//--------------------- .nv.info                  --------------------------
	.section	.nv.info,"",@"SHT_CUDA_INFO"
	.align	4


	//----- nvinfo : EIATTR_REGCOUNT
	.align		4
        /*0000*/ 	.byte	0x04, 0x2f
        /*0002*/ 	.short	(.L_1 - .L_0)
	.align		4
.L_0:
        /*0004*/ 	.word	index@(_Z17WMMAF16TensorCoreP6__halfS0_Pfi)
        /*0008*/ 	.word	0x00000020


	//----- nvinfo : EIATTR_FRAME_SIZE
	.align		4
.L_1:
        /*000c*/ 	.byte	0x04, 0x11
        /*000e*/ 	.short	(.L_3 - .L_2)
	.align		4
.L_2:
        /*0010*/ 	.word	index@(_Z17WMMAF16TensorCoreP6__halfS0_Pfi)
        /*0014*/ 	.word	0x00000000


	//----- nvinfo : EIATTR_MIN_STACK_SIZE
	.align		4
.L_3:
        /*0018*/ 	.byte	0x04, 0x12
        /*001a*/ 	.short	(.L_5 - .L_4)
	.align		4
.L_4:
        /*001c*/ 	.word	index@(_Z17WMMAF16TensorCoreP6__halfS0_Pfi)
        /*0020*/ 	.word	0x00000000
.L_5:


//--------------------- .nv.compat                --------------------------
	.section	.nv.compat,"",@"SHT_CUDA_COMPAT_INFO"
	.align	4
        /*0000*/ 	.byte	0x02, 0x09, 0x00, 0x00, 0x02, 0x02, 0x01, 0x00, 0x02, 0x05, 0x05, 0x00, 0x03, 0x07, 0x01, 0x01
        /*0010*/ 	.byte	0x02, 0x03, 0x00, 0x00, 0x02, 0x06, 0x01, 0x00, 0x04, 0x0b, 0x08, 0x00, 0x09, 0x00, 0x00, 0x00
        /*0020*/ 	.byte	0x00, 0x00, 0x00, 0x00


//--------------------- .nv.info._Z17WMMAF16TensorCoreP6__halfS0_Pfi --------------------------
	.section	.nv.info._Z17WMMAF16TensorCoreP6__halfS0_Pfi,"",@"SHT_CUDA_INFO"
	.sectionflags	@""
	.align	4


	//----- nvinfo : EIATTR_CUDA_API_VERSION
	.align		4
        /*0000*/ 	.byte	0x04, 0x37
        /*0002*/ 	.short	(.L_7 - .L_6)
.L_6:
        /*0004*/ 	.word	0x00000082


	//----- nvinfo : EIATTR_KPARAM_INFO
	.align		4
.L_7:
        /*0008*/ 	.byte	0x04, 0x17
        /*000a*/ 	.short	(.L_9 - .L_8)
.L_8:
        /*000c*/ 	.word	0x00000000
        /*0010*/ 	.short	0x0003
        /*0012*/ 	.short	0x0018
        /*0014*/ 	.byte	0x00, 0xf0, 0x11, 0x00


	//----- nvinfo : EIATTR_KPARAM_INFO
	.align		4
.L_9:
        /*0018*/ 	.byte	0x04, 0x17
        /*001a*/ 	.short	(.L_11 - .L_10)
.L_10:
        /*001c*/ 	.word	0x00000000
        /*0020*/ 	.short	0x0002
        /*0022*/ 	.short	0x0010
        /*0024*/ 	.byte	0x00, 0xf5, 0x21, 0x00


	//----- nvinfo : EIATTR_KPARAM_INFO
	.align		4
.L_11:
        /*0028*/ 	.byte	0x04, 0x17
        /*002a*/ 	.short	(.L_13 - .L_12)
.L_12:
        /*002c*/ 	.word	0x00000000
        /*0030*/ 	.short	0x0001
        /*0032*/ 	.short	0x0008
        /*0034*/ 	.byte	0x00, 0xf5, 0x21, 0x00


	//----- nvinfo : EIATTR_KPARAM_INFO
	.align		4
.L_13:
        /*0038*/ 	.byte	0x04, 0x17
        /*003a*/ 	.short	(.L_15 - .L_14)
.L_14:
        /*003c*/ 	.word	0x00000000
        /*0040*/ 	.short	0x0000
        /*0042*/ 	.short	0x0000
        /*0044*/ 	.byte	0x00, 0xf5, 0x21, 0x00


	//----- nvinfo : EIATTR_SPARSE_MMA_MASK
	.align		4
.L_15:
        /*0048*/ 	.byte	0x03, 0x50
        /*004a*/ 	.short	0x0000


	//----- nvinfo : EIATTR_WMMA_USED
	.align		4
        /*004c*/ 	.byte	0x01, 0x2b
	.zero		2


	//----- nvinfo : EIATTR_MAXREG_COUNT
	.align		4
        /*0050*/ 	.byte	0x03, 0x1b
        /*0052*/ 	.short	0x00ff


	//----- nvinfo : EIATTR_MERCURY_ISA_VERSION
	.align		4
        /*0054*/ 	.byte	0x03, 0x5f
        /*0056*/ 	.short	0x0101


	//----- nvinfo : EIATTR_VRC_CTA_INIT_COUNT
	.align		4
        /*0058*/ 	.byte	0x02, 0x4a
	.zero		1
	.zero		1


	//----- nvinfo : EIATTR_EXIT_INSTR_OFFSETS
	.align		4
        /*005c*/ 	.byte	0x04, 0x1c
        /*005e*/ 	.short	(.L_17 - .L_16)


	//   ....[0]....
.L_16:
        /*0060*/ 	.word	0x00000c60


	//   ....[1]....
        /*0064*/ 	.word	0x00000e20


	//----- nvinfo : EIATTR_CRS_STACK_SIZE
	.align		4
.L_17:
        /*0068*/ 	.byte	0x04, 0x1e
        /*006a*/ 	.short	(.L_19 - .L_18)
.L_18:
        /*006c*/ 	.word	0x00000000


	//----- nvinfo : EIATTR_CBANK_PARAM_SIZE
	.align		4
.L_19:
        /*0070*/ 	.byte	0x03, 0x19
        /*0072*/ 	.short	0x001c


	//----- nvinfo : EIATTR_PARAM_CBANK
	.align		4
        /*0074*/ 	.byte	0x04, 0x0a
        /*0076*/ 	.short	(.L_21 - .L_20)
	.align		4
.L_20:
        /*0078*/ 	.word	index@(.nv.constant0._Z17WMMAF16TensorCoreP6__halfS0_Pfi)
        /*007c*/ 	.short	0x0380
        /*007e*/ 	.short	0x001c


	//----- nvinfo : EIATTR_SW_WAR
	.align		4
.L_21:
        /*0080*/ 	.byte	0x04, 0x36
        /*0082*/ 	.short	(.L_23 - .L_22)
.L_22:
        /*0084*/ 	.word	0x00000008
.L_23:


//--------------------- .nv.callgraph             --------------------------
	.section	.nv.callgraph,"",@"SHT_CUDA_CALLGRAPH"
	.align	4
	.sectionentsize	8
	.align		4
        /*0000*/ 	.word	0x00000000
	.align		4
        /*0004*/ 	.word	0xffffffff
	.align		4
        /*0008*/ 	.word	0x00000000
	.align		4
        /*000c*/ 	.word	0xfffffffe
	.align		4
        /*0010*/ 	.word	0x00000000
	.align		4
        /*0014*/ 	.word	0xfffffffd
	.align		4
        /*0018*/ 	.word	0x00000000
	.align		4
        /*001c*/ 	.word	0xfffffffc


//--------------------- .text._Z17WMMAF16TensorCoreP6__halfS0_Pfi --------------------------
	.section	.text._Z17WMMAF16TensorCoreP6__halfS0_Pfi,"ax",@progbits
	.align	128
        .global         _Z17WMMAF16TensorCoreP6__halfS0_Pfi
        .type           _Z17WMMAF16TensorCoreP6__halfS0_Pfi,@function
        .size           _Z17WMMAF16TensorCoreP6__halfS0_Pfi,(.L_x_10 - _Z17WMMAF16TensorCoreP6__halfS0_Pfi)
        .other          _Z17WMMAF16TensorCoreP6__halfS0_Pfi,@"STO_CUDA_ENTRY STV_DEFAULT"
_Z17WMMAF16TensorCoreP6__halfS0_Pfi:
.text._Z17WMMAF16TensorCoreP6__halfS0_Pfi:
[----:B------:R-:W-:Y:S01]  /*0000*/  LDC R1, c[0x0][0x37c] ;  /* 0x0000df00ff017b82 */ /* 0x000fe20000000800 */
[----:B------:R-:W0:Y:S07]  /*0010*/  S2R R3, SR_TID.X ;  /* 0x0000000000037919 */ /* 0x000e2e0000002100 */
[----:B------:R-:W0:Y:S01]  /*0020*/  S2UR UR4, SR_CTAID.X ;  /* 0x00000000000479c3 */ /* 0x000e220000002500 */
[----:B------:R-:W1:Y:S01]  /*0030*/  LDCU UR8, c[0x0][0x398] ;  /* 0x00007300ff0877ac */ /* 0x000e620008000800 */
[----:B------:R-:W-:Y:S01]  /*0040*/  CS2R R6, SRZ ;  /* 0x0000000000067805 */ /* 0x000fe2000001ff00 */
[----:B------:R-:W2:Y:S01]  /*0050*/  S2R R5, SR_TID.Y ;  /* 0x0000000000057919 */ /* 0x000ea20000002200 */
[----:B------:R-:W-:-:S02]  /*0060*/  CS2R R8, SRZ ;  /* 0x0000000000087805 */ /* 0x000fc4000001ff00 */
[----:B------:R-:W-:Y:S01]  /*0070*/  CS2R R10, SRZ ;  /* 0x00000000000a7805 */ /* 0x000fe2000001ff00 */
[----:B------:R-:W3:Y:S01]  /*0080*/  LDCU.64 UR6, c[0x0][0x358] ;  /* 0x00006b00ff0677ac */ /* 0x000ee20008000a00 */
[----:B------:R-:W0:Y:S08]  /*0090*/  LDC R16, c[0x0][0x360] ;  /* 0x0000d800ff107b82 */ /* 0x000e300000000800 */
[----:B------:R-:W2:Y:S01]  /*00a0*/  S2UR UR5, SR_CTAID.Y ;  /* 0x00000000000579c3 */ /* 0x000ea20000002600 */
[----:B-1----:R-:W-:-:S07]  /*00b0*/  UISETP.GE.AND UP0, UPT, UR8, 0x1, UPT ;  /* 0x000000010800788c */ /* 0x002fce000bf06270 */
[----:B------:R-:W2:Y:S01]  /*00c0*/  LDC R0, c[0x0][0x364] ;  /* 0x0000d900ff007b82 */ /* 0x000ea20000000800 */
[----:B0-----:R-:W-:-:S05]  /*00d0*/  IMAD R16, R16, UR4, R3 ;  /* 0x0000000410107c24 */ /* 0x001fca000f8e0203 */
[----:B------:R-:W-:-:S04]  /*00e0*/  SHF.R.U32.HI R2, RZ, 0x1, R16 ;  /* 0x00000001ff027819 */ /* 0x000fc80000011610 */
[----:B------:R-:W-:Y:S01]  /*00f0*/  LOP3.LUT R2, R2, 0x7ffffff0, RZ, 0xc0, !PT ;  /* 0x7ffffff002027812 */ /* 0x000fe200078ec0ff */
[----:B--2---:R-:W-:Y:S01]  /*0100*/  IMAD R0, R0, UR5, R5 ;  /* 0x0000000500007c24 */ /* 0x004fe2000f8e0205 */
[----:B------:R-:W-:-:S03]  /*0110*/  CS2R R4, SRZ ;  /* 0x0000000000047805 */ /* 0x000fc6000001ff00 */
[----:B------:R-:W-:Y:S01]  /*0120*/  IMAD.SHL.U32 R3, R0, 0x10, RZ ;  /* 0x0000001000037824 */ /* 0x000fe200078e00ff */
[----:B---3--:R-:W-:Y:S06]  /*0130*/  BRA.U !UP0, `(.L_x_0) ;  /* 0x0000000908c07547 */ /* 0x008fec000b800000 */
[----:B------:R-:W0:Y:S01]  /*0140*/  LDC.64 R24, c[0x0][0x388] ;  /* 0x0000e200ff187b82 */ /* 0x000e220000000a00 */
[----:B------:R-:W-:Y:S01]  /*0150*/  UISETP.GE.U32.AND UP0, UPT, UR8, 0x31, UPT ;  /* 0x000000310800788c */ /* 0x000fe2000bf06070 */
[C---:B------:R-:W-:Y:S01]  /*0160*/  VIMNMX.U32 R4, PT, PT, R2.reuse, R3, !PT ;  /* 0x0000000302047248 */ /* 0x040fe20007fe0000 */
[----:B------:R-:W-:Y:S01]  /*0170*/  IMAD R5, R3, UR8, R3 ;  /* 0x0000000803057c24 */ /* 0x000fe2000f8e0203 */
[----:B------:R-:W-:Y:S02]  /*0180*/  UIADD3 UR4, UPT, UPT, UR8, -0x1, URZ ;  /* 0xffffffff08047890 */ /* 0x000fe4000fffe0ff */
[----:B------:R-:W-:Y:S01]  /*0190*/  IMAD R17, R2, UR8, RZ ;  /* 0x0000000802117c24 */ /* 0x000fe2000f8e02ff */
[----:B------:R-:W-:Y:S01]  /*01a0*/  ISETP.GE.U32.AND P0, PT, R4, UR8, PT ;  /* 0x0000000804007c0c */ /* 0x000fe2000bf06070 */
[----:B------:R-:W-:Y:S01]  /*01b0*/  IMAD.MOV.U32 R19, RZ, RZ, RZ ;  /* 0x000000ffff137224 */ /* 0x000fe200078e00ff */
[----:B------:R-:W-:Y:S02]  /*01c0*/  CS2R R10, SRZ ;  /* 0x00000000000a7805 */ /* 0x000fe4000001ff00 */
[----:B------:R-:W-:-:S02]  /*01d0*/  CS2R R8, SRZ ;  /* 0x0000000000087805 */ /* 0x000fc4000001ff00 */
[----:B------:R-:W-:Y:S01]  /*01e0*/  CS2R R6, SRZ ;  /* 0x0000000000067805 */ /* 0x000fe2000001ff00 */
[----:B------:R-:W-:Y:S01]  /*01f0*/  ULEA.HI UR4, UR4, 0x1, URZ, 0x1c ;  /* 0x0000000104047891 */ /* 0x000fe2000f8fe0ff */
[----:B0-----:R-:W-:Y:S01]  /*0200*/  IMAD.WIDE.U32 R24, R5, 0x2, R24 ;  /* 0x0000000205187825 */ /* 0x001fe200078e0018 */
[----:B------:R-:W-:Y:S01]  /*0210*/  CS2R R4, SRZ ;  /* 0x0000000000047805 */ /* 0x000fe2000001ff00 */
[----:B------:R-:W-:Y:S09]  /*0220*/  BRA.U !UP0, `(.L_x_1) ;  /* 0x0000000508d47547 */ /* 0x000ff2000b800000 */
[----:B------:R-:W-:Y:S01]  /*0230*/  ULOP3.LUT UR4, UR4, 0x1ffffffc, URZ, 0xc0, !UPT ;  /* 0x1ffffffc04047892 */ /* 0x000fe2000f8ec0ff */
[----:B------:R-:W-:Y:S01]  /*0240*/  BSSY.RECONVERGENT B0, `(.L_x_1) ;  /* 0x0000073000007945 */ /* 0x000fe20003800200 */
[----:B------:R-:W-:Y:S02]  /*0250*/  IMAD.MOV.U32 R19, RZ, RZ, RZ ;  /* 0x000000ffff137224 */ /* 0x000fe400078e00ff */
[----:B------:R-:W-:Y:S01]  /*0260*/  UIADD3 UR4, UPT, UPT, -UR4, URZ, URZ ;  /* 0x000000ff04047290 */ /* 0x000fe2000fffe1ff */
[----:B------:R-:W-:-:S05]  /*0270*/  IMAD.MOV.U32 R11, RZ, RZ, RZ ;  /* 0x000000ffff0b7224 */ /* 0x000fca00078e00ff */
[----:B------:R-:W-:-:S07]  /*0280*/  IMAD.U32 R18, RZ, RZ, UR4 ;  /* 0x00000004ff127e24 */ /* 0x000fce000f8e00ff */
.L_x_5:
[----:B------:R-:W-:Y:S05]  /*0290*/  @P0 BRA `(.L_x_2) ;  /* 0x00000000006c0947 */ /* 0x000fea0003800000 */
[----:B------:R-:W0:Y:S01]  /*02a0*/  S2R R12, SR_LANEID ;  /* 0x00000000000c7919 */ /* 0x000e220000000000 */
[----:B------:R-:W1:Y:S01]  /*02b0*/  LDC R21, c[0x0][0x398] ;  /* 0x0000e600ff157b82 */ /* 0x000e620000000800 */
[----:B------:R-:W-:-:S07]  /*02c0*/  IMAD.MOV.U32 R13, RZ, RZ, RZ ;  /* 0x000000ffff0d7224 */ /* 0x000fce00078e00ff */
[----:B------:R-:W2:Y:S01]  /*02d0*/  LDC.64 R14, c[0x0][0x380] ;  /* 0x0000e000ff0e7b82 */ /* 0x000ea20000000a00 */
[----:B-1----:R-:W-:Y:S02]  /*02e0*/  SHF.R.U32.HI R20, RZ, 0x1, R21 ;  /* 0x00000001ff147819 */ /* 0x002fe40000011615 */
[----:B0-----:R-:W-:Y:S01]  /*02f0*/  SHF.R.U32.HI R23, RZ, 0x2, R12 ;  /* 0x00000002ff177819 */ /* 0x001fe2000001160c */
[----:B--2---:R-:W-:Y:S01]  /*0300*/  IMAD.WIDE.U32 R14, R17, 0x2, R14 ;  /* 0x00000002110e7825 */ /* 0x004fe200078e000e */
[----:B------:R-:W-:-:S05]  /*0310*/  LOP3.LUT R12, R12, 0x3, RZ, 0xc0, !PT ;  /* 0x000000030c0c7812 */ /* 0x000fca00078ec0ff */
[----:B------:R-:W-:-:S03]  /*0320*/  IMAD.WIDE.U32 R12, R23, R20, R12 ;  /* 0x00000014170c7225 */ /* 0x000fc600078e000c */
[----:B------:R-:W-:-:S04]  /*0330*/  LEA R14, P1, R12, R14, 0x2 ;  /* 0x0000000e0c0e7211 */ /* 0x000fc800078210ff */
[C---:B------:R-:W-:Y:S02]  /*0340*/  LEA.HI.X R15, R12.reuse, R15, R13, 0x2, P1 ;  /* 0x0000000f0c0f7211 */ /* 0x040fe400008f140d */
[----:B------:R-:W-:Y:S01]  /*0350*/  LEA R28, P1, R12, R24, 0x2 ;  /* 0x000000180c1c7211 */ /* 0x000fe200078210ff */
[----:B------:R-:W-:-:S03]  /*0360*/  IMAD.WIDE.U32 R26, R21, 0x10, R14 ;  /* 0x00000010151a7825 */ /* 0x000fc600078e000e */
[----:B------:R-:W-:Y:S02]  /*0370*/  LEA.HI.X R29, R12, R25, R13, 0x2, P1 ;  /* 0x000000190c1d7211 */ /* 0x000fe400008f140d */
[----:B------:R-:W2:Y:S04]  /*0380*/  LDG.E R12, desc[UR6][R14.64] ;  /* 0x000000060e0c7981 */ /* 0x000ea8000c1e1900 */
[----:B------:R-:W2:Y:S04]  /*0390*/  LDG.E R13, desc[UR6][R26.64] ;  /* 0x000000061a0d7981 */ /* 0x000ea8000c1e1900 */
[----:B------:R-:W2:Y:S04]  /*03a0*/  LDG.E R20, desc[UR6][R28.64] ;  /* 0x000000061c147981 */ /* 0x000ea8000c1e1900 */
[----:B------:R-:W2:Y:S04]  /*03b0*/  LDG.E R14, desc[UR6][R14.64+0x10] ;  /* 0x000010060e0e7981 */ /* 0x000ea8000c1e1900 */
[----:B------:R0:W2:Y:S02]  /*03c0*/  LDG.E R15, desc[UR6][R26.64+0x10] ;  /* 0x000010061a0f7981 */ /* 0x0000a4000c1e1900 */
[----:B0-----:R-:W-:-:S02]  /*03d0*/  IMAD.WIDE.U32 R26, R21, 0x10, R28 ;  /* 0x00000010151a7825 */ /* 0x001fc400078e001c */
[----:B------:R-:W2:Y:S04]  /*03e0*/  LDG.E R21, desc[UR6][R28.64+0x10] ;  /* 0x000010061c157981 */ /* 0x000ea8000c1e1900 */
[----:B------:R-:W3:Y:S04]  /*03f0*/  LDG.E R22, desc[UR6][R26.64] ;  /* 0x000000061a167981 */ /* 0x000ee8000c1e1900 */
[----:B------:R-:W3:Y:S01]  /*0400*/  LDG.E R23, desc[UR6][R26.64+0x10] ;  /* 0x000010061a177981 */ /* 0x000ee2000c1e1900 */
[----:B------:R-:W-:Y:S05]  /*0410*/  WARPSYNC.ALL ;  /* 0x0000000000007948 */ /* 0x000fea0003800000 */
[C---:B--2---:R-:W-:Y:S08]  /*0420*/  HMMA.16816.F32 R4, R12.reuse, R20, R4 ;  /* 0x000000140c04723c */ /* 0x044ff00000001804 */
[----:B---3--:R-:W-:-:S15]  /*0430*/  HMMA.16816.F32 R8, R12, R22, R8 ;  /* 0x000000160c08723c */ /* 0x008fde0000001808 */
[----:B------:R-:W-:-:S05]  /*0440*/  NOP ;  /* 0x0000000000007918 */ /* 0x000fca0000000000 */
.L_x_2:
[----:B------:R-:W0:Y:S01]  /*0450*/  LDC.64 R26, c[0x0][0x380] ;  /* 0x0000e000ff1a7b82 */ /* 0x000e220000000a00 */
[----:B------:R-:W-:-:S05]  /*0460*/  VIADD R18, R18, 0x4 ;  /* 0x0000000412127836 */ /* 0x000fca0000000000 */
[----:B------:R-:W-:Y:S01]  /*0470*/  ISETP.NE.AND P1, PT, R18, RZ, PT ;  /* 0x000000ff1200720c */ /* 0x000fe20003f25270 */
[----:B0-----:R-:W-:Y:S01]  /*0480*/  IMAD.WIDE.U32 R26, R17, 0x2, R26 ;  /* 0x00000002111a7825 */ /* 0x001fe200078e001a */
[----:B------:R-:W-:Y:S11]  /*0490*/  @P0 BRA `(.L_x_3) ;  /* 0x0000000000c00947 */ /* 0x000ff60003800000 */
[----:B------:R-:W0:Y:S01]  /*04a0*/  S2R R20, SR_LANEID ;  /* 0x0000000000147919 */ /* 0x000e220000000000 */
[----:B------:R-:W1:Y:S01]  /*04b0*/  LDC R29, c[0x0][0x398] ;  /* 0x0000e600ff1d7b82 */ /* 0x000e620000000800 */
[----:B------:R-:W-:Y:S01]  /*04c0*/  IMAD.MOV.U32 R21, RZ, RZ, RZ ;  /* 0x000000ffff157224 */ /* 0x000fe200078e00ff */
[----:B-1----:R-:W-:Y:S02]  /*04d0*/  SHF.R.U32.HI R12, RZ, 0x1, R29 ;  /* 0x00000001ff0c7819 */ /* 0x002fe4000001161d */
[----:B0-----:R-:W-:Y:S02]  /*04e0*/  SHF.R.U32.HI R13, RZ, 0x2, R20 ;  /* 0x00000002ff0d7819 */ /* 0x001fe40000011614 */
[----:B------:R-:W-:-:S05]  /*04f0*/  LOP3.LUT R20, R20, 0x3, RZ, 0xc0, !PT ;  /* 0x0000000314147812 */ /* 0x000fca00078ec0ff */
[----:B------:R-:W-:-:S03]  /*0500*/  IMAD.WIDE.U32 R20, R13, R12, R20 ;  /* 0x0000000c0d147225 */ /* 0x000fc600078e0014 */
[----:B------:R-:W-:-:S04]  /*0510*/  LEA R14, P2, R20, R26, 0x2 ;  /* 0x0000001a140e7211 */ /* 0x000fc800078410ff */
[----:B------:R-:W-:-:S03]  /*0520*/  LEA.HI.X R15, R20, R27, R21, 0x2, P2 ;  /* 0x0000001b140f7211 */ /* 0x000fc600010f1415 */
[----:B------:R-:W-:Y:S02]  /*0530*/  IMAD.WIDE.U32 R22, R29, 0x10, R14 ;  /* 0x000000101d167825 */ /* 0x000fe400078e000e */
[----:B------:R-:W2:Y:S04]  /*0540*/  LDG.E R12, desc[UR6][R14.64+0x20] ;  /* 0x000020060e0c7981 */ /* 0x000ea8000c1e1900 */
[----:B------:R-:W2:Y:S04]  /*0550*/  LDG.E R13, desc[UR6][R22.64+0x20] ;  /* 0x00002006160d7981 */ /* 0x000ea8000c1e1900 */
[----:B------:R-:W2:Y:S04]  /*0560*/  LDG.E R14, desc[UR6][R14.64+0x30] ;  /* 0x000030060e0e7981 */ /* 0x000ea8000c1e1900 */
[----:B------:R0:W2:Y:S02]  /*0570*/  LDG.E R15, desc[UR6][R22.64+0x30] ;  /* 0x00003006160f7981 */ /* 0x0000a4000c1e1900 */
[----:B0-----:R-:W-:-:S04]  /*0580*/  LEA R22, P2, R20, R24, 0x2 ;  /* 0x0000001814167211 */ /* 0x001fc800078410ff */
[----:B------:R-:W-:-:S05]  /*0590*/  LEA.HI.X R23, R20, R25, R21, 0x2, P2 ;  /* 0x0000001914177211 */ /* 0x000fca00010f1415 */
[----:B------:R-:W2:Y:S04]  /*05a0*/  LDG.E R20, desc[UR6][R22.64] ;  /* 0x0000000616147981 */ /* 0x000ea8000c1e1900 */
[----:B------:R0:W2:Y:S01]  /*05b0*/  LDG.E R21, desc[UR6][R22.64+0x10] ;  /* 0x0000100616157981 */ /* 0x0000a2000c1e1900 */
[----:B------:R-:W-:Y:S01]  /*05c0*/  IMAD.WIDE.U32 R28, R29, 0x10, R22 ;  /* 0x000000101d1c7825 */ /* 0x000fe200078e0016 */
[----:B------:R-:W-:Y:S05]  /*05d0*/  WARPSYNC.ALL ;  /* 0x0000000000007948 */ /* 0x000fea0003800000 */
[----:B0-----:R-:W0:Y:S01]  /*05e0*/  S2R R22, SR_LANEID ;  /* 0x0000000000167919 */ /* 0x001e220000000000 */
[----:B------:R-:W1:Y:S01]  /*05f0*/  LDC R23, c[0x0][0x398] ;  /* 0x0000e600ff177b82 */ /* 0x000e620000000800 */
[C---:B--2---:R-:W-:Y:S01]  /*0600*/  HMMA.16816.F32 R4, R12.reuse, R20, R4 ;  /* 0x000000140c04723c */ /* 0x044fe20000001804 */
[----:B------:R-:W2:Y:S04]  /*0610*/  LDG.E R20, desc[UR6][R28.64] ;  /* 0x000000061c147981 */ /* 0x000ea8000c1e1900 */
[----:B------:R-:W2:Y:S03]  /*0620*/  LDG.E R21, desc[UR6][R28.64+0x10] ;  /* 0x000010061c157981 */ /* 0x000ea6000c1e1900 */
[----:B--2---:R-:W-:Y:S01]  /*0630*/  HMMA.16816.F32 R8, R12, R20, R8 ;  /* 0x000000140c08723c */ /* 0x004fe20000001808 */
[----:B0-----:R-:W-:Y:S01]  /*0640*/  SHF.R.U32.HI R13, RZ, 0x2, R22 ;  /* 0x00000002ff0d7819 */ /* 0x001fe20000011616 */
[----:B------:R-:W-:Y:S01]  /*0650*/  IMAD.MOV.U32 R21, RZ, RZ, RZ ;  /* 0x000000ffff157224 */ /* 0x000fe200078e00ff */
[----:B------:R-:W-:-:S02]  /*0660*/  LOP3.LUT R20, R22, 0x3, RZ, 0xc0, !PT ;  /* 0x0000000316147812 */ /* 0x000fc400078ec0ff */
[----:B-1----:R-:W-:-:S05]  /*0670*/  SHF.R.U32.HI R12, RZ, 0x1, R23 ;  /* 0x00000001ff0c7819 */ /* 0x002fca0000011617 */
        /* <DEDUP_REMOVED lines=11> */
[----:B------:R-:W2:Y:S01]  /*0730*/  LDG.E R21, desc[UR6][R28.64+0x10] ;  /* 0x000010061c157981 */ /* 0x000ea2000c1e1900 */
[----:B------:R-:W-:Y:S01]  /*0740*/  IMAD.WIDE.U32 R22, R23, 0x10, R28 ;  /* 0x0000001017167825 */ /* 0x000fe200078e001c */
[C---:B--2---:R-:W-:Y:S04]  /*0750*/  HMMA.16816.F32 R4, R12.reuse, R20, R4 ;  /* 0x000000140c04723c */ /* 0x044fe80000001804 */
[----:B------:R-:W2:Y:S04]  /*0760*/  LDG.E R20, desc[UR6][R22.64] ;  /* 0x0000000616147981 */ /* 0x000ea8000c1e1900 */
[----:B------:R-:W2:Y:S02]  /*0770*/  LDG.E R21, desc[UR6][R22.64+0x10] ;  /* 0x0000100616157981 */ /* 0x000ea4000c1e1900 */
[----:B--2---:R-:W-:-:S15]  /*0780*/  HMMA.16816.F32 R8, R12, R20, R8 ;  /* 0x000000140c08723c */ /* 0x004fde0000001808 */
[----:B------:R-:W-:-:S05]  /*0790*/  NOP ;  /* 0x0000000000007918 */ /* 0x000fca0000000000 */
.L_x_3:
[----:B------:R-:W-:Y:S05]  /*07a0*/  @P0 BRA `(.L_x_4) ;  /* 0x0000000000640947 */ /* 0x000fea0003800000 */
        /* <DEDUP_REMOVED lines=25> */
.L_x_4:
[----:B------:R-:W-:Y:S02]  /*0940*/  VIADD R19, R19, 0x40 ;  /* 0x0000004013137836 */ /* 0x000fe40000000000 */
[----:B------:R-:W-:Y:S01]  /*0950*/  VIADD R17, R17, 0x40 ;  /* 0x0000004011117836 */ /* 0x000fe20000000000 */
[----:B------:R-:W-:Y:S06]  /*0960*/  @P1 BRA `(.L_x_5) ;  /* 0xfffffff800481947 */ /* 0x000fec000383ffff */
[----:B------:R-:W-:Y:S05]  /*0970*/  BSYNC.RECONVERGENT B0 ;  /* 0x0000000000007941 */ /* 0x000fea0003800200 */
.L_x_1:
[----:B------:R-:W0:Y:S01]  /*0980*/  LDCU UR5, c[0x0][0x398] ;  /* 0x00007300ff0577ac */ /* 0x000e220008000800 */
[----:B------:R-:W-:Y:S01]  /*0990*/  BSSY.RECONVERGENT B0, `(.L_x_0) ;  /* 0x000002a000007945 */ /* 0x000fe20003800200 */
[----:B0-----:R-:W-:-:S04]  /*09a0*/  UIADD3 UR4, UPT, UPT, UR5, -0x1, URZ ;  /* 0xffffffff05047890 */ /* 0x001fc8000fffe0ff */
[----:B------:R-:W-:-:S04]  /*09b0*/  ULEA.HI UR4, UR4, 0x1, URZ, 0x1c ;  /* 0x0000000104047891 */ /* 0x000fc8000f8fe0ff */
[----:B------:R-:W-:-:S04]  /*09c0*/  ULOP3.LUT UR4, UR4, 0x3, URZ, 0xc0, !UPT ;  /* 0x0000000304047892 */ /* 0x000fc8000f8ec0ff */
[----:B------:R-:W-:-:S09]  /*09d0*/  UISETP.NE.AND UP0, UPT, UR4, URZ, UPT ;  /* 0x000000ff0400728c */ /* 0x000fd2000bf05270 */
[----:B------:R-:W-:Y:S05]  /*09e0*/  BRA.U !UP0, `(.L_x_6) ;  /* 0x0000000108907547 */ /* 0x000fea000b800000 */
[----:B------:R-:W-:Y:S01]  /*09f0*/  UIADD3 UR4, UPT, UPT, -UR4, URZ, URZ ;  /* 0x000000ff04047290 */ /* 0x000fe2000fffe1ff */
[----:B------:R-:W-:-:S04]  /*0a00*/  IMAD R28, R2, UR5, RZ ;  /* 0x00000005021c7c24 */ /* 0x000fc8000f8e02ff */
[----:B------:R-:W-:Y:S02]  /*0a10*/  IMAD.IADD R28, R28, 0x1, R19 ;  /* 0x000000011c1c7824 */ /* 0x000fe400078e0213 */
[----:B------:R-:W-:-:S07]  /*0a20*/  IMAD.U32 R17, RZ, RZ, UR4 ;  /* 0x00000004ff117e24 */ /* 0x000fce000f8e00ff */
.L_x_8:
[----:B------:R-:W-:-:S05]  /*0a30*/  VIADD R17, R17, 0x1 ;  /* 0x0000000111117836 */ /* 0x000fca0000000000 */
[----:B------:R-:W-:Y:S01]  /*0a40*/  ISETP.NE.AND P2, PT, R17, RZ, PT ;  /* 0x000000ff1100720c */ /* 0x000fe20003f45270 */
[----:B------:R-:W-:-:S12]  /*0a50*/  @P0 BRA `(.L_x_7) ;  /* 0x00000000006c0947 */ /* 0x000fd80003800000 */
        /* <DEDUP_REMOVED lines=9> */
[C---:B------:R-:W-:Y:S02]  /*0af0*/  LEA R12, P3, R18.reuse, R24, 0x2 ;  /* 0x00000018120c7211 */ /* 0x040fe400078610ff */
[C---:B------:R-:W-:Y:S02]  /*0b00*/  LEA R14, P1, R18.reuse, R14, 0x2 ;  /* 0x0000000e120e7211 */ /* 0x040fe400078210ff */
[C-C-:B------:R-:W-:Y:S02]  /*0b10*/  LEA.HI.X R13, R18.reuse, R25, R19.reuse, 0x2, P3 ;  /* 0x00000019120d7211 */ /* 0x140fe400018f1413 */
[----:B------:R-:W-:Y:S01]  /*0b20*/  LEA.HI.X R15, R18, R15, R19, 0x2, P1 ;  /* 0x0000000f120f7211 */ /* 0x000fe200008f1413 */
[C---:B------:R-:W-:Y:S02]  /*0b30*/  IMAD.WIDE.U32 R20, R23.reuse, 0x10, R12 ;  /* 0x0000001017147825 */ /* 0x040fe400078e000c */
[----:B------:R-:W2:Y:S02]  /*0b40*/  LDG.E R18, desc[UR6][R12.64] ;  /* 0x000000060c127981 */ /* 0x000ea4000c1e1900 */
[----:B------:R-:W-:-:S02]  /*0b50*/  IMAD.WIDE.U32 R22, R23, 0x10, R14 ;  /* 0x0000001017167825 */ /* 0x000fc400078e000e */
[----:B------:R-:W2:Y:S04]  /*0b60*/  LDG.E R19, desc[UR6][R12.64+0x10] ;  /* 0x000010060c137981 */ /* 0x000ea8000c1e1900 */
[----:B------:R-:W3:Y:S04]  /*0b70*/  LDG.E R26, desc[UR6][R20.64] ;  /* 0x00000006141a7981 */ /* 0x000ee8000c1e1900 */
[----:B------:R-:W3:Y:S04]  /*0b80*/  LDG.E R27, desc[UR6][R20.64+0x10] ;  /* 0x00001006141b7981 */ /* 0x000ee8000c1e1900 */
[----:B------:R-:W2:Y:S04]  /*0b90*/  LDG.E R12, desc[UR6][R14.64] ;  /* 0x000000060e0c7981 */ /* 0x000ea8000c1e1900 */
[----:B------:R-:W2:Y:S04]  /*0ba0*/  LDG.E R13, desc[UR6][R22.64] ;  /* 0x00000006160d7981 */ /* 0x000ea8000c1e1900 */
[----:B------:R-:W2:Y:S04]  /*0bb0*/  LDG.E R14, desc[UR6][R14.64+0x10] ;  /* 0x000010060e0e7981 */ /* 0x000ea8000c1e1900 */
[----:B------:R-:W2:Y:S01]  /*0bc0*/  LDG.E R15, desc[UR6][R22.64+0x10] ;  /* 0x00001006160f7981 */ /* 0x000ea2000c1e1900 */
[----:B------:R-:W-:Y:S05]  /*0bd0*/  WARPSYNC.ALL ;  /* 0x0000000000007948 */ /* 0x000fea0003800000 */
[C---:B--2---:R-:W-:Y:S08]  /*0be0*/  HMMA.16816.F32 R4, R12.reuse, R18, R4 ;  /* 0x000000120c04723c */ /* 0x044ff00000001804 */
[----:B---3--:R-:W-:-:S15]  /*0bf0*/  HMMA.16816.F32 R8, R12, R26, R8 ;  /* 0x0000001a0c08723c */ /* 0x008fde0000001808 */
[----:B------:R-:W-:-:S05]  /*0c00*/  NOP ;  /* 0x0000000000007918 */ /* 0x000fca0000000000 */
.L_x_7:
[----:B------:R-:W-:Y:S01]  /*0c10*/  VIADD R28, R28, 0x10 ;  /* 0x000000101c1c7836 */ /* 0x000fe20000000000 */
[----:B------:R-:W-:Y:S06]  /*0c20*/  @P2 BRA `(.L_x_8) ;  /* 0xfffffffc00802947 */ /* 0x000fec000383ffff */
.L_x_6:
[----:B------:R-:W-:Y:S05]  /*0c30*/  BSYNC.RECONVERGENT B0 ;  /* 0x0000000000007941 */ /* 0x000fea0003800200 */
.L_x_0:
[----:B------:R-:W-:-:S04]  /*0c40*/  ISETP.GT.U32.AND P0, PT, R0, 0x3f, PT ;  /* 0x0000003f0000780c */ /* 0x000fc80003f04070 */
[----:B------:R-:W-:-:S13]  /*0c50*/  ISETP.GT.U32.OR P0, PT, R16, 0x7ff, P0 ;  /* 0x000007ff1000780c */ /* 0x000fda0000704470 */
[----:B------:R-:W-:Y:S05]  /*0c60*/  @P0 EXIT ;  /* 0x000000000000094d */ /* 0x000fea0003800000 */
[----:B------:R-:W0:Y:S01]  /*0c70*/  S2R R0, SR_LANEID ;  /* 0x0000000000007919 */ /* 0x000e220000000000 */
[----:B------:R-:W1:Y:S01]  /*0c80*/  LDC.64 R12, c[0x0][0x390] ;  /* 0x0000e400ff0c7b82 */ /* 0x000e620000000a00 */
[----:B------:R-:W-:Y:S02]  /*0c90*/  IMAD R3, R2, 0x400, R3 ;  /* 0x0000040002037824 */ /* 0x000fe400078e0203 */
[----:B------:R-:W-:Y:S02]  /*0ca0*/  IMAD.MOV.U32 R15, RZ, RZ, RZ ;  /* 0x000000ffff0f7224 */ /* 0x000fe400078e00ff */
[----:B-1----:R-:W-:Y:S01]  /*0cb0*/  IMAD.WIDE.U32 R2, R3, 0x4, R12 ;  /* 0x0000000403027825 */ /* 0x002fe200078e000c */
[----:B0-----:R-:W-:Y:S02]  /*0cc0*/  LOP3.LUT R14, R0, 0x3, RZ, 0xc0, !PT ;  /* 0x00000003000e7812 */ /* 0x001fe400078ec0ff */
[----:B------:R-:W-:-:S05]  /*0cd0*/  SHF.R.U32.HI R17, RZ, 0x2, R0 ;  /* 0x00000002ff117819 */ /* 0x000fca0000011600 */
[----:B------:R-:W-:-:S03]  /*0ce0*/  IMAD.WIDE.U32 R12, R17, 0x200, R14 ;  /* 0x00000200110c7825 */ /* 0x000fc600078e000e */
[----:B------:R-:W-:-:S04]  /*0cf0*/  LEA R2, P0, R12, R2, 0x3 ;  /* 0x000000020c027211 */ /* 0x000fc800078018ff */
[----:B------:R-:W-:-:S05]  /*0d00*/  LEA.HI.X R3, R12, R3, R13, 0x3, P0 ;  /* 0x000000030c037211 */ /* 0x000fca00000f1c0d */
[----:B------:R-:W2:Y:S04]  /*0d10*/  LDG.E.64 R12, desc[UR6][R2.64] ;  /* 0x00000006020c7981 */ /* 0x000ea8000c1e1b00 */
[----:B------:R-:W3:Y:S04]  /*0d20*/  LDG.E.64 R14, desc[UR6][R2.64+0x8000] ;  /* 0x00800006020e7981 */ /* 0x000ee8000c1e1b00 */
[----:B------:R-:W4:Y:S04]  /*0d30*/  LDG.E.64 R16, desc[UR6][R2.64+0x20] ;  /* 0x0000200602107981 */ /* 0x000f28000c1e1b00 */
[----:B------:R-:W5:Y:S01]  /*0d40*/  LDG.E.64 R18, desc[UR6][R2.64+0x8020] ;  /* 0x0080200602127981 */ /* 0x000f62000c1e1b00 */
[----:B------:R-:W-:Y:S05]  /*0d50*/  WARPSYNC.ALL ;  /* 0x0000000000007948 */ /* 0x000fea0003800000 */
[----:B--2---:R-:W-:Y:S01]  /*0d60*/  FADD R12, R12, R4 ;  /* 0x000000040c0c7221 */ /* 0x004fe20000000000 */
[----:B------:R-:W-:Y:S01]  /*0d70*/  FADD R13, R13, R5 ;  /* 0x000000050d0d7221 */ /* 0x000fe20000000000 */
[----:B---3--:R-:W-:Y:S01]  /*0d80*/  FADD R14, R14, R6 ;  /* 0x000000060e0e7221 */ /* 0x008fe20000000000 */
[----:B------:R-:W-:-:S03]  /*0d90*/  FADD R15, R15, R7 ;  /* 0x000000070f0f7221 */ /* 0x000fc60000000000 */
[----:B------:R-:W-:Y:S01]  /*0da0*/  STG.E.64 desc[UR6][R2.64], R12 ;  /* 0x0000000c02007986 */ /* 0x000fe2000c101b06 */
[----:B----4-:R-:W-:Y:S01]  /*0db0*/  FADD R16, R16, R8 ;  /* 0x0000000810107221 */ /* 0x010fe20000000000 */
[----:B------:R-:W-:Y:S02]  /*0dc0*/  FADD R17, R17, R9 ;  /* 0x0000000911117221 */ /* 0x000fe40000000000 */
[----:B------:R-:W-:Y:S01]  /*0dd0*/  STG.E.64 desc[UR6][R2.64+0x8000], R14 ;  /* 0x0080000e02007986 */ /* 0x000fe2000c101b06 */
[----:B-----5:R-:W-:Y:S01]  /*0de0*/  FADD R18, R18, R10 ;  /* 0x0000000a12127221 */ /* 0x020fe20000000000 */
[----:B------:R-:W-:Y:S02]  /*0df0*/  FADD R19, R19, R11 ;  /* 0x0000000b13137221 */ /* 0x000fe40000000000 */
[----:B------:R-:W-:Y:S04]  /*0e00*/  STG.E.64 desc[UR6][R2.64+0x20], R16 ;  /* 0x0000201002007986 */ /* 0x000fe8000c101b06 */
[----:B------:R-:W-:Y:S01]  /*0e10*/  STG.E.64 desc[UR6][R2.64+0x8020], R18 ;  /* 0x0080201202007986 */ /* 0x000fe2000c101b06 */
[----:B------:R-:W-:Y:S05]  /*0e20*/  EXIT ;  /* 0x000000000000794d */ /* 0x000fea0003800000 */
.L_x_9:
[----:B------:R-:W-:-:S00]  /*0e30*/  BRA `(.L_x_9) ;  /* 0xfffffffc00fc7947 */ /* 0x000fc0000383ffff */
[----:B------:R-:W-:-:S00]  /*0e40*/  NOP ;  /* 0x0000000000007918 */ /* 0x000fc00000000000 */
        /* <DEDUP_REMOVED lines=11> */
.L_x_10:


//--------------------- .nv.shared.reserved.0     --------------------------
	.section	.nv.shared.reserved.0,"aw",@nobits
	.weak		__nv_reservedSMEM_offset_0_alias
	.size		__nv_reservedSMEM_offset_0_alias, 0, 64
	.other		__nv_reservedSMEM_offset_0_alias,@"STO_CUDA_RESERVED_SHARED STV_DEFAULT"
__nv_reservedSMEM_offset_0_alias:
	.zero		0
	.zero		64


//--------------------- .nv.constant0._Z17WMMAF16TensorCoreP6__halfS0_Pfi --------------------------
	.section	.nv.constant0._Z17WMMAF16TensorCoreP6__halfS0_Pfi,"a",@progbits
	.sectionflags	@""
	.align	4
.nv.constant0._Z17WMMAF16TensorCoreP6__halfS0_Pfi:
	.zero		924


//--------------------- SYMBOLS --------------------------

	.type		.nv.reservedSmem.offset0,@object
	.size		.nv.reservedSmem.offset0,0x4
